//
// Generated by NVIDIA NVVM Compiler
//
// Compiler Build ID: CL-36424714
// Cuda compilation tools, release 13.0, V13.0.88
// Based on NVVM 20.0.0
//

.version 9.0
.target sm_100
.address_size 64

	// .globl	_Z17scale_kernel_fp16fPK6__halfPS_i

.visible .entry _Z17scale_kernel_fp16fPK6__halfPS_i(
	.param .f32 _Z17scale_kernel_fp16fPK6__halfPS_i_param_0,
	.param .u64 .ptr .align 1 _Z17scale_kernel_fp16fPK6__halfPS_i_param_1,
	.param .u64 .ptr .align 1 _Z17scale_kernel_fp16fPK6__halfPS_i_param_2,
	.param .u32 _Z17scale_kernel_fp16fPK6__halfPS_i_param_3
)
{
	.reg .pred 	%p<2>;
	.reg .b16 	%rs<5>;
	.reg .b32 	%r<6>;
	.reg .b32 	%f<3>;
	.reg .b64 	%rd<8>;

	ld.param.f32 	%f1, [_Z17scale_kernel_fp16fPK6__halfPS_i_param_0];
	ld.param.u64 	%rd1, [_Z17scale_kernel_fp16fPK6__halfPS_i_param_1];
	ld.param.u64 	%rd2, [_Z17scale_kernel_fp16fPK6__halfPS_i_param_2];
	ld.param.u32 	%r2, [_Z17scale_kernel_fp16fPK6__halfPS_i_param_3];
	mov.u32 	%r3, %ctaid.x;
	mov.u32 	%r4, %ntid.x;
	mov.u32 	%r5, %tid.x;
	mad.lo.s32 	%r1, %r3, %r4, %r5;
	setp.ge.s32 	%p1, %r1, %r2;
	@%p1 bra 	$L__BB0_2;
	cvta.to.global.u64 	%rd3, %rd1;
	cvta.to.global.u64 	%rd4, %rd2;
	// begin inline asm
	{  cvt.rn.f16.f32 %rs1, %f1;}

	// end inline asm
	mul.wide.s32 	%rd5, %r1, 2;
	add.s64 	%rd6, %rd3, %rd5;
	ld.global.u16 	%rs4, [%rd6];
	// begin inline asm
	{mul.f16 %rs2,%rs1,%rs4;
}
	// end inline asm
	add.s64 	%rd7, %rd4, %rd5;
	st.global.u16 	[%rd7], %rs2;
$L__BB0_2:
	ret;

}
	// .globl	_Z15add_kernel_fp16PK6__halfS1_PS_i
.visible .entry _Z15add_kernel_fp16PK6__halfS1_PS_i(
	.param .u64 .ptr .align 1 _Z15add_kernel_fp16PK6__halfS1_PS_i_param_0,
	.param .u64 .ptr .align 1 _Z15add_kernel_fp16PK6__halfS1_PS_i_param_1,
	.param .u64 .ptr .align 1 _Z15add_kernel_fp16PK6__halfS1_PS_i_param_2,
	.param .u32 _Z15add_kernel_fp16PK6__halfS1_PS_i_param_3
)
{
	.reg .pred 	%p<2>;
	.reg .b16 	%rs<4>;
	.reg .b32 	%r<6>;
	.reg .b64 	%rd<11>;

	ld.param.u64 	%rd1, [_Z15add_kernel_fp16PK6__halfS1_PS_i_param_0];
	ld.param.u64 	%rd2, [_Z15add_kernel_fp16PK6__halfS1_PS_i_param_1];
	ld.param.u64 	%rd3, [_Z15add_kernel_fp16PK6__halfS1_PS_i_param_2];
	ld.param.u32 	%r2, [_Z15add_kernel_fp16PK6__halfS1_PS_i_param_3];
	mov.u32 	%r3, %ctaid.x;
	mov.u32 	%r4, %ntid.x;
	mov.u32 	%r5, %tid.x;
	mad.lo.s32 	%r1, %r3, %r4, %r5;
	setp.ge.s32 	%p1, %r1, %r2;
	@%p1 bra 	$L__BB1_2;
	cvta.to.global.u64 	%rd4, %rd1;
	cvta.to.global.u64 	%rd5, %rd2;
	cvta.to.global.u64 	%rd6, %rd3;
	mul.wide.s32 	%rd7, %r1, 2;
	add.s64 	%rd8, %rd4, %rd7;
	ld.global.u16 	%rs2, [%rd8];
	add.s64 	%rd9, %rd5, %rd7;
	ld.global.u16 	%rs3, [%rd9];
	// begin inline asm
	{add.f16 %rs1,%rs2,%rs3;
}
	// end inline asm
	add.s64 	%rd10, %rd6, %rd7;
	st.global.u16 	[%rd10], %rs1;
$L__BB1_2:
	ret;

}
	// .globl	_Z16relu_kernel_fp16PK6__halfPS_i
.visible .entry _Z16relu_kernel_fp16PK6__halfPS_i(
	.param .u64 .ptr .align 1 _Z16relu_kernel_fp16PK6__halfPS_i_param_0,
	.param .u64 .ptr .align 1 _Z16relu_kernel_fp16PK6__halfPS_i_param_1,
	.param .u32 _Z16relu_kernel_fp16PK6__halfPS_i_param_2
)
{
	.reg .pred 	%p<2>;
	.reg .b16 	%rs<5>;
	.reg .b32 	%r<6>;
	.reg .b32 	%f<2>;
	.reg .b64 	%rd<8>;

	ld.param.u64 	%rd1, [_Z16relu_kernel_fp16PK6__halfPS_i_param_0];
	ld.param.u64 	%rd2, [_Z16relu_kernel_fp16PK6__halfPS_i_param_1];
	ld.param.u32 	%r2, [_Z16relu_kernel_fp16PK6__halfPS_i_param_2];
	mov.u32 	%r3, %ctaid.x;
	mov.u32 	%r4, %ntid.x;
	mov.u32 	%r5, %tid.x;
	mad.lo.s32 	%r1, %r3, %r4, %r5;
	setp.ge.s32 	%p1, %r1, %r2;
	@%p1 bra 	$L__BB2_2;
	cvta.to.global.u64 	%rd3, %rd1;
	cvta.to.global.u64 	%rd4, %rd2;
	mov.f32 	%f1, 0f00000000;
	// begin inline asm
	{  cvt.rn.f16.f32 %rs1, %f1;}

	// end inline asm
	mul.wide.s32 	%rd5, %r1, 2;
	add.s64 	%rd6, %rd3, %rd5;
	ld.global.u16 	%rs3, [%rd6];
	// begin inline asm
	{max.f16 %rs2,%rs3,%rs1;
}
	// end inline asm
	add.s64 	%rd7, %rd4, %rd5;
	st.global.u16 	[%rd7], %rs2;
$L__BB2_2:
	ret;

}
	// .globl	_Z26scaled_add_relu_fused_fp16fPK6__halfS1_PS_i
.visible .entry _Z26scaled_add_relu_fused_fp16fPK6__halfS1_PS_i(
	.param .f32 _Z26scaled_add_relu_fused_fp16fPK6__halfS1_PS_i_param_0,
	.param .u64 .ptr .align 1 _Z26scaled_add_relu_fused_fp16fPK6__halfS1_PS_i_param_1,
	.param .u64 .ptr .align 1 _Z26scaled_add_relu_fused_fp16fPK6__halfS1_PS_i_param_2,
	.param .u64 .ptr .align 1 _Z26scaled_add_relu_fused_fp16fPK6__halfS1_PS_i_param_3,
	.param .u32 _Z26scaled_add_relu_fused_fp16fPK6__halfS1_PS_i_param_4
)
{
	.reg .pred 	%p<2>;
	.reg .b16 	%rs<10>;
	.reg .b32 	%r<6>;
	.reg .b32 	%f<4>;
	.reg .b64 	%rd<11>;

	ld.param.f32 	%f1, [_Z26scaled_add_relu_fused_fp16fPK6__halfS1_PS_i_param_0];
	ld.param.u64 	%rd1, [_Z26scaled_add_relu_fused_fp16fPK6__halfS1_PS_i_param_1];
	ld.param.u64 	%rd2, [_Z26scaled_add_relu_fused_fp16fPK6__halfS1_PS_i_param_2];
	ld.param.u64 	%rd3, [_Z26scaled_add_relu_fused_fp16fPK6__halfS1_PS_i_param_3];
	ld.param.u32 	%r2, [_Z26scaled_add_relu_fused_fp16fPK6__halfS1_PS_i_param_4];
	mov.u32 	%r3, %ctaid.x;
	mov.u32 	%r4, %ntid.x;
	mov.u32 	%r5, %tid.x;
	mad.lo.s32 	%r1, %r3, %r4, %r5;
	setp.ge.s32 	%p1, %r1, %r2;
	@%p1 bra 	$L__BB3_2;
	cvta.to.global.u64 	%rd4, %rd1;
	cvta.to.global.u64 	%rd5, %rd2;
	cvta.to.global.u64 	%rd6, %rd3;
	// begin inline asm
	{  cvt.rn.f16.f32 %rs1, %f1;}

	// end inline asm
	mul.wide.s32 	%rd7, %r1, 2;
	add.s64 	%rd8, %rd4, %rd7;
	ld.global.u16 	%rs4, [%rd8];
	add.s64 	%rd9, %rd5, %rd7;
	ld.global.u16 	%rs5, [%rd9];
	// begin inline asm
	{fma.rn.f16 %rs2,%rs1,%rs4,%rs5;
}
	// end inline asm
	mov.f32 	%f3, 0f00000000;
	// begin inline asm
	{  cvt.rn.f16.f32 %rs6, %f3;}

	// end inline asm
	// begin inline asm
	{max.f16 %rs7,%rs2,%rs6;
}
	// end inline asm
	add.s64 	%rd10, %rd6, %rd7;
	st.global.u16 	[%rd10], %rs7;
$L__BB3_2:
	ret;

}


// ===== COMPILED SASS (sm_100) =====

	.target	sm_100

	.elftype	@"ET_EXEC"


//--------------------- .note.nv.tkinfo           --------------------------
	.section	.note.nv.tkinfo,"",@"SHT_NOTE"
	.sectionflags	@"SHF_NOTE_NV_TKINFO"
	.tkinfo
        /*0018*/ 	.word	0x00000002
        /*0030*/ 	.string	""
        /*0030*/ 	.string	"ptxas"
        /*0030*/ 	.string	"Cuda compilation tools, release 13.0, V13.0.88"
        /*0030*/ 	.string	"Build cuda_13.0.r13.0/compiler.36424714_0"
        /*0030*/ 	.string	"-arch sm_100 -m 64 "



//--------------------- .note.nv.cuinfo           --------------------------
	.section	.note.nv.cuinfo,"",@"SHT_NOTE"
	.sectionflags	@"SHF_NOTE_NV_CUINFO"
        /*0018*/ 	.short	0x0002
        /*001a*/ 	.short	0x0064
        /*001c*/ 	.short	0x0082
	.zero		2


//--------------------- .nv.info                  --------------------------
	.section	.nv.info,"",@"SHT_CUDA_INFO"
	.align	4


	//----- nvinfo : EIATTR_REGCOUNT
	.align		4
        /*0000*/ 	.byte	0x04, 0x2f
        /*0002*/ 	.short	(.L_1 - .L_0)
	.align		4
.L_0:
        /*0004*/ 	.word	index@(_Z17scale_kernel_fp16fPK6__halfPS_i)
        /*0008*/ 	.word	0x0000000a


	//----- nvinfo : EIATTR_FRAME_SIZE
	.align		4
.L_1:
        /*000c*/ 	.byte	0x04, 0x11
        /*000e*/ 	.short	(.L_3 - .L_2)
	.align		4
.L_2:
        /*0010*/ 	.word	index@(_Z17scale_kernel_fp16fPK6__halfPS_i)
        /*0014*/ 	.word	0x00000000


	//----- nvinfo : EIATTR_REGCOUNT
	.align		4
.L_3:
        /*0018*/ 	.byte	0x04, 0x2f
        /*001a*/ 	.short	(.L_5 - .L_4)
	.align		4
.L_4:
        /*001c*/ 	.word	index@(_Z15add_kernel_fp16PK6__halfS1_PS_i)
        /*0020*/ 	.word	0x0000000c


	//----- nvinfo : EIATTR_FRAME_SIZE
	.align		4
.L_5:
        /*0024*/ 	.byte	0x04, 0x11
        /*0026*/ 	.short	(.L_7 - .L_6)
	.align		4
.L_6:
        /*0028*/ 	.word	index@(_Z15add_kernel_fp16PK6__halfS1_PS_i)
        /*002c*/ 	.word	0x00000000


	//----- nvinfo : EIATTR_REGCOUNT
	.align		4
.L_7:
        /*0030*/ 	.byte	0x04, 0x2f
        /*0032*/ 	.short	(.L_9 - .L_8)
	.align		4
.L_8:
        /*0034*/ 	.word	index@(_Z16relu_kernel_fp16PK6__halfPS_i)
        /*0038*/ 	.word	0x0000000a


	//----- nvinfo : EIATTR_FRAME_SIZE
	.align		4
.L_9:
        /*003c*/ 	.byte	0x04, 0x11
        /*003e*/ 	.short	(.L_11 - .L_10)
	.align		4
.L_10:
        /*0040*/ 	.word	index@(_Z16relu_kernel_fp16PK6__halfPS_i)
        /*0044*/ 	.word	0x00000000


	//----- nvinfo : EIATTR_REGCOUNT
	.align		4
.L_11:
        /*0048*/ 	.byte	0x04, 0x2f
        /*004a*/ 	.short	(.L_13 - .L_12)
	.align		4
.L_12:
        /*004c*/ 	.word	index@(_Z26scaled_add_relu_fused_fp16fPK6__halfS1_PS_i)
        /*0050*/ 	.word	0x0000000c


	//----- nvinfo : EIATTR_FRAME_SIZE
	.align		4
.L_13:
        /*0054*/ 	.byte	0x04, 0x11
        /*0056*/ 	.short	(.L_15 - .L_14)
	.align		4
.L_14:
        /*0058*/ 	.word	index@(_Z26scaled_add_relu_fused_fp16fPK6__halfS1_PS_i)
        /*005c*/ 	.word	0x00000000


	//----- nvinfo : EIATTR_MIN_STACK_SIZE
	.align		4
.L_15:
        /*0060*/ 	.byte	0x04, 0x12
        /*0062*/ 	.short	(.L_17 - .L_16)
	.align		4
.L_16:
        /*0064*/ 	.word	index@(_Z26scaled_add_relu_fused_fp16fPK6__halfS1_PS_i)
        /*0068*/ 	.word	0x00000000


	//----- nvinfo : EIATTR_MIN_STACK_SIZE
	.align		4
.L_17:
        /*006c*/ 	.byte	0x04, 0x12
        /*006e*/ 	.short	(.L_19 - .L_18)
	.align		4
.L_18:
        /*0070*/ 	.word	index@(_Z16relu_kernel_fp16PK6__halfPS_i)
        /*0074*/ 	.word	0x00000000


	//----- nvinfo : EIATTR_MIN_STACK_SIZE
	.align		4
.L_19:
        /*0078*/ 	.byte	0x04, 0x12
        /*007a*/ 	.short	(.L_21 - .L_20)
	.align		4
.L_20:
        /*007c*/ 	.word	index@(_Z15add_kernel_fp16PK6__halfS1_PS_i)
        /*0080*/ 	.word	0x00000000


	//----- nvinfo : EIATTR_MIN_STACK_SIZE
	.align		4
.L_21:
        /*0084*/ 	.byte	0x04, 0x12
        /*0086*/ 	.short	(.L_23 - .L_22)
	.align		4
.L_22:
        /*0088*/ 	.word	index@(_Z17scale_kernel_fp16fPK6__halfPS_i)
        /*008c*/ 	.word	0x00000000
.L_23:


//--------------------- .nv.compat                --------------------------
	.section	.nv.compat,"",@"SHT_CUDA_COMPAT_INFO"
	.align	4
        /*0000*/ 	.byte	0x02, 0x09, 0x00, 0x00, 0x02, 0x02, 0x01, 0x00, 0x02, 0x05, 0x05, 0x00, 0x03, 0x07, 0x01, 0x01
        /*0010*/ 	.byte	0x02, 0x03, 0x00, 0x00, 0x02, 0x06, 0x01, 0x00, 0x04, 0x0b, 0x08, 0x00, 0x09, 0x00, 0x00, 0x00
        /*0020*/ 	.byte	0x00, 0x00, 0x00, 0x00


//--------------------- .nv.info._Z26scaled_add_relu_fused_fp16fPK6__halfS1_PS_i --------------------------
	.section	.nv.info._Z26scaled_add_relu_fused_fp16fPK6__halfS1_PS_i,"",@"SHT_CUDA_INFO"
	.sectionflags	@""
	.align	4


	//----- nvinfo : EIATTR_CUDA_API_VERSION
	.align		4
        /*0000*/ 	.byte	0x04, 0x37
        /*0002*/ 	.short	(.L_25 - .L_24)
.L_24:
        /*0004*/ 	.word	0x00000082


	//----- nvinfo : EIATTR_KPARAM_INFO
	.align		4
.L_25:
        /*0008*/ 	.byte	0x04, 0x17
        /*000a*/ 	.short	(.L_27 - .L_26)
.L_26:
        /*000c*/ 	.word	0x00000000
        /*0010*/ 	.short	0x0004
        /*0012*/ 	.short	0x0020
        /*0014*/ 	.byte	0x00, 0xf0, 0x11, 0x00


	//----- nvinfo : EIATTR_KPARAM_INFO
	.align		4
.L_27:
        /*0018*/ 	.byte	0x04, 0x17
        /*001a*/ 	.short	(.L_29 - .L_28)
.L_28:
        /*001c*/ 	.word	0x00000000
        /*0020*/ 	.short	0x0003
        /*0022*/ 	.short	0x0018
        /*0024*/ 	.byte	0x00, 0xf5, 0x21, 0x00


	//----- nvinfo : EIATTR_KPARAM_INFO
	.align		4
.L_29:
        /*0028*/ 	.byte	0x04, 0x17
        /*002a*/ 	.short	(.L_31 - .L_30)
.L_30:
        /*002c*/ 	.word	0x00000000
        /*0030*/ 	.short	0x0002
        /*0032*/ 	.short	0x0010
        /*0034*/ 	.byte	0x00, 0xf5, 0x21, 0x00


	//----- nvinfo : EIATTR_KPARAM_INFO
	.align		4
.L_31:
        /*0038*/ 	.byte	0x04, 0x17
        /*003a*/ 	.short	(.L_33 - .L_32)
.L_32:
        /*003c*/ 	.word	0x00000000
        /*0040*/ 	.short	0x0001
        /*0042*/ 	.short	0x0008
        /*0044*/ 	.byte	0x00, 0xf5, 0x21, 0x00


	//----- nvinfo : EIATTR_KPARAM_INFO
	.align		4
.L_33:
        /*0048*/ 	.byte	0x04, 0x17
        /*004a*/ 	.short	(.L_35 - .L_34)
.L_34:
        /*004c*/ 	.word	0x00000000
        /*0050*/ 	.short	0x0000
        /*0052*/ 	.short	0x0000
        /*0054*/ 	.byte	0x00, 0xf0, 0x11, 0x00


	//----- nvinfo : EIATTR_SPARSE_MMA_MASK
	.align		4
.L_35:
        /*0058*/ 	.byte	0x03, 0x50
        /*005a*/ 	.short	0x0000


	//----- nvinfo : EIATTR_MAXREG_COUNT
	.align		4
        /*005c*/ 	.byte	0x03, 0x1b
        /*005e*/ 	.short	0x00ff


	//----- nvinfo : EIATTR_MERCURY_ISA_VERSION
	.align		4
        /*0060*/ 	.byte	0x03, 0x5f
        /*0062*/ 	.short	0x0101


	//----- nvinfo : EIATTR_VRC_CTA_INIT_COUNT
	.align		4
        /*0064*/ 	.byte	0x02, 0x4a
	.zero		1
	.zero		1


	//----- nvinfo : EIATTR_EXIT_INSTR_OFFSETS
	.align		4
        /*0068*/ 	.byte	0x04, 0x1c
        /*006a*/ 	.short	(.L_37 - .L_36)


	//   ....[0]....
.L_36:
        /*006c*/ 	.word	0x00000070


	//   ....[1]....
        /*0070*/ 	.word	0x00000160


	//----- nvinfo : EIATTR_CBANK_PARAM_SIZE
	.align		4
.L_37:
        /*0074*/ 	.byte	0x03, 0x19
        /*0076*/ 	.short	0x0024


	//----- nvinfo : EIATTR_PARAM_CBANK
	.align		4
        /*0078*/ 	.byte	0x04, 0x0a
        /*007a*/ 	.short	(.L_39 - .L_38)
	.align		4
.L_38:
        /*007c*/ 	.word	index@(.nv.constant0._Z26scaled_add_relu_fused_fp16fPK6__halfS1_PS_i)
        /*0080*/ 	.short	0x0380
        /*0082*/ 	.short	0x0024


	//----- nvinfo : EIATTR_SW_WAR
	.align		4
.L_39:
        /*0084*/ 	.byte	0x04, 0x36
        /*0086*/ 	.short	(.L_41 - .L_40)
.L_40:
        /*0088*/ 	.word	0x00000008
.L_41:


//--------------------- .nv.info._Z16relu_kernel_fp16PK6__halfPS_i --------------------------
	.section	.nv.info._Z16relu_kernel_fp16PK6__halfPS_i,"",@"SHT_CUDA_INFO"
	.sectionflags	@""
	.align	4


	//----- nvinfo : EIATTR_CUDA_API_VERSION
	.align		4
        /*0000*/ 	.byte	0x04, 0x37
        /*0002*/ 	.short	(.L_43 - .L_42)
.L_42:
        /*0004*/ 	.word	0x00000082


	//----- nvinfo : EIATTR_KPARAM_INFO
	.align		4
.L_43:
        /*0008*/ 	.byte	0x04, 0x17
        /*000a*/ 	.short	(.L_45 - .L_44)
.L_44:
        /*000c*/ 	.word	0x00000000
        /*0010*/ 	.short	0x0002
        /*0012*/ 	.short	0x0010
        /*0014*/ 	.byte	0x00, 0xf0, 0x11, 0x00


	//----- nvinfo : EIATTR_KPARAM_INFO
	.align		4
.L_45:
        /*0018*/ 	.byte	0x04, 0x17
        /*001a*/ 	.short	(.L_47 - .L_46)
.L_46:
        /*001c*/ 	.word	0x00000000
        /*0020*/ 	.short	0x0001
        /*0022*/ 	.short	0x0008
        /*0024*/ 	.byte	0x00, 0xf5, 0x21, 0x00


	//----- nvinfo : EIATTR_KPARAM_INFO
	.align		4
.L_47:
        /*0028*/ 	.byte	0x04, 0x17
        /*002a*/ 	.short	(.L_49 - .L_48)
.L_48:
        /*002c*/ 	.word	0x00000000
        /*0030*/ 	.short	0x0000
        /*0032*/ 	.short	0x0000
        /*0034*/ 	.byte	0x00, 0xf5, 0x21, 0x00


	//----- nvinfo : EIATTR_SPARSE_MMA_MASK
	.align		4
.L_49:
        /*0038*/ 	.byte	0x03, 0x50
        /*003a*/ 	.short	0x0000


	//----- nvinfo : EIATTR_MAXREG_COUNT
	.align		4
        /*003c*/ 	.byte	0x03, 0x1b
        /*003e*/ 	.short	0x00ff


	//----- nvinfo : EIATTR_MERCURY_ISA_VERSION
	.align		4
        /*0040*/ 	.byte	0x03, 0x5f
        /*0042*/ 	.short	0x0101


	//----- nvinfo : EIATTR_VRC_CTA_INIT_COUNT
	.align		4
        /*0044*/ 	.byte	0x02, 0x4a
	.zero		1
	.zero		1


	//----- nvinfo : EIATTR_EXIT_INSTR_OFFSETS
	.align		4
        /*0048*/ 	.byte	0x04, 0x1c
        /*004a*/ 	.short	(.L_51 - .L_50)


	//   ....[0]....
.L_50:
        /*004c*/ 	.word	0x00000070


	//   ....[1]....
        /*0050*/ 	.word	0x00000100


	//----- nvinfo : EIATTR_CBANK_PARAM_SIZE
	.align		4
.L_51:
        /*0054*/ 	.byte	0x03, 0x19
        /*0056*/ 	.short	0x0014


	//----- nvinfo : EIATTR_PARAM_CBANK
	.align		4
        /*0058*/ 	.byte	0x04, 0x0a
        /*005a*/ 	.short	(.L_53 - .L_52)
	.align		4
.L_52:
        /*005c*/ 	.word	index@(.nv.constant0._Z16relu_kernel_fp16PK6__halfPS_i)
        /*0060*/ 	.short	0x0380
        /*0062*/ 	.short	0x0014


	//----- nvinfo : EIATTR_SW_WAR
	.align		4
.L_53:
        /*0064*/ 	.byte	0x04, 0x36
        /*0066*/ 	.short	(.L_55 - .L_54)
.L_54:
        /*0068*/ 	.word	0x00000008
.L_55:


//--------------------- .nv.info._Z15add_kernel_fp16PK6__halfS1_PS_i --------------------------
	.section	.nv.info._Z15add_kernel_fp16PK6__halfS1_PS_i,"",@"SHT_CUDA_INFO"
	.sectionflags	@""
	.align	4


	//----- nvinfo : EIATTR_CUDA_API_VERSION
	.align		4
        /*0000*/ 	.byte	0x04, 0x37
        /*0002*/ 	.short	(.L_57 - .L_56)
.L_56:
        /*0004*/ 	.word	0x00000082


	//----- nvinfo : EIATTR_KPARAM_INFO
	.align		4
.L_57:
        /*0008*/ 	.byte	0x04, 0x17
        /*000a*/ 	.short	(.L_59 - .L_58)
.L_58:
        /*000c*/ 	.word	0x00000000
        /*0010*/ 	.short	0x0003
        /*0012*/ 	.short	0x0018
        /*0014*/ 	.byte	0x00, 0xf0, 0x11, 0x00


	//----- nvinfo : EIATTR_KPARAM_INFO
	.align		4
.L_59:
        /*0018*/ 	.byte	0x04, 0x17
        /*001a*/ 	.short	(.L_61 - .L_60)
.L_60:
        /*001c*/ 	.word	0x00000000
        /*0020*/ 	.short	0x0002
        /*0022*/ 	.short	0x0010
        /*0024*/ 	.byte	0x00, 0xf5, 0x21, 0x00


	//----- nvinfo : EIATTR_KPARAM_INFO
	.align		4
.L_61:
        /*0028*/ 	.byte	0x04, 0x17
        /*002a*/ 	.short	(.L_63 - .L_62)
.L_62:
        /*002c*/ 	.word	0x00000000
        /*0030*/ 	.short	0x0001
        /*0032*/ 	.short	0x0008
        /*0034*/ 	.byte	0x00, 0xf5, 0x21, 0x00


	//----- nvinfo : EIATTR_KPARAM_INFO
	.align		4
.L_63:
        /*0038*/ 	.byte	0x04, 0x17
        /*003a*/ 	.short	(.L_65 - .L_64)
.L_64:
        /*003c*/ 	.word	0x00000000
        /*0040*/ 	.short	0x0000
        /*0042*/ 	.short	0x0000
        /*0044*/ 	.byte	0x00, 0xf5, 0x21, 0x00


	//----- nvinfo : EIATTR_SPARSE_MMA_MASK
	.align		4
.L_65:
        /*0048*/ 	.byte	0x03, 0x50
        /*004a*/ 	.short	0x0000


	//----- nvinfo : EIATTR_MAXREG_COUNT
	.align		4
        /*004c*/ 	.byte	0x03, 0x1b
        /*004e*/ 	.short	0x00ff


	//----- nvinfo : EIATTR_MERCURY_ISA_VERSION
	.align		4
        /*0050*/ 	.byte	0x03, 0x5f
        /*0052*/ 	.short	0x0101


	//----- nvinfo : EIATTR_VRC_CTA_INIT_COUNT
	.align		4
        /*0054*/ 	.byte	0x02, 0x4a
	.zero		1
	.zero		1


	//----- nvinfo : EIATTR_EXIT_INSTR_OFFSETS
	.align		4
        /*0058*/ 	.byte	0x04, 0x1c
        /*005a*/ 	.short	(.L_67 - .L_66)


	//   ....[0]....
.L_66:
        /*005c*/ 	.word	0x00000070


	//   ....[1]....
        /*0060*/ 	.word	0x00000130


	//----- nvinfo : EIATTR_CBANK_PARAM_SIZE
	.align		4
.L_67:
        /*0064*/ 	.byte	0x03, 0x19
        /*0066*/ 	.short	0x001c


	//----- nvinfo : EIATTR_PARAM_CBANK
	.align		4
        /*0068*/ 	.byte	0x04, 0x0a
        /*006a*/ 	.short	(.L_69 - .L_68)
	.align		4
.L_68:
        /*006c*/ 	.word	index@(.nv.constant0._Z15add_kernel_fp16PK6__halfS1_PS_i)
        /*0070*/ 	.short	0x0380
        /*0072*/ 	.short	0x001c


	//----- nvinfo : EIATTR_SW_WAR
	.align		4
.L_69:
        /*0074*/ 	.byte	0x04, 0x36
        /*0076*/ 	.short	(.L_71 - .L_70)
.L_70:
        /*0078*/ 	.word	0x00000008
.L_71:


//--------------------- .nv.info._Z17scale_kernel_fp16fPK6__halfPS_i --------------------------
	.section	.nv.info._Z17scale_kernel_fp16fPK6__halfPS_i,"",@"SHT_CUDA_INFO"
	.sectionflags	@""
	.align	4


	//----- nvinfo : EIATTR_CUDA_API_VERSION
	.align		4
        /*0000*/ 	.byte	0x04, 0x37
        /*0002*/ 	.short	(.L_73 - .L_72)
.L_72:
        /*0004*/ 	.word	0x00000082


	//----- nvinfo : EIATTR_KPARAM_INFO
	.align		4
.L_73:
        /*0008*/ 	.byte	0x04, 0x17
        /*000a*/ 	.short	(.L_75 - .L_74)
.L_74:
        /*000c*/ 	.word	0x00000000
        /*0010*/ 	.short	0x0003
        /*0012*/ 	.short	0x0018
        /*0014*/ 	.byte	0x00, 0xf0, 0x11, 0x00


	//----- nvinfo : EIATTR_KPARAM_INFO
	.align		4
.L_75:
        /*0018*/ 	.byte	0x04, 0x17
        /*001a*/ 	.short	(.L_77 - .L_76)
.L_76:
        /*001c*/ 	.word	0x00000000
        /*0020*/ 	.short	0x0002
        /*0022*/ 	.short	0x0010
        /*0024*/ 	.byte	0x00, 0xf5, 0x21, 0x00


	//----- nvinfo : EIATTR_KPARAM_INFO
	.align		4
.L_77:
        /*0028*/ 	.byte	0x04, 0x17
        /*002a*/ 	.short	(.L_79 - .L_78)
.L_78:
        /*002c*/ 	.word	0x00000000
        /*0030*/ 	.short	0x0001
        /*0032*/ 	.short	0x0008
        /*0034*/ 	.byte	0x00, 0xf5, 0x21, 0x00


	//----- nvinfo : EIATTR_KPARAM_INFO
	.align		4
.L_79:
        /*0038*/ 	.byte	0x04, 0x17
        /*003a*/ 	.short	(.L_81 - .L_80)
.L_80:
        /*003c*/ 	.word	0x00000000
        /*0040*/ 	.short	0x0000
        /*0042*/ 	.short	0x0000
        /*0044*/ 	.byte	0x00, 0xf0, 0x11, 0x00


	//----- nvinfo : EIATTR_SPARSE_MMA_MASK
	.align		4
.L_81:
        /*0048*/ 	.byte	0x03, 0x50
        /*004a*/ 	.short	0x0000


	//----- nvinfo : EIATTR_MAXREG_COUNT
	.align		4
        /*004c*/ 	.byte	0x03, 0x1b
        /*004e*/ 	.short	0x00ff


	//----- nvinfo : EIATTR_MERCURY_ISA_VERSION
	.align		4
        /*0050*/ 	.byte	0x03, 0x5f
        /*0052*/ 	.short	0x0101


	//----- nvinfo : EIATTR_VRC_CTA_INIT_COUNT
	.align		4
        /*0054*/ 	.byte	0x02, 0x4a
	.zero		1
	.zero		1


	//----- nvinfo : EIATTR_EXIT_INSTR_OFFSETS
	.align		4
        /*0058*/ 	.byte	0x04, 0x1c
        /*005a*/ 	.short	(.L_83 - .L_82)


	//   ....[0]....
.L_82:
        /*005c*/ 	.word	0x00000070


	//   ....[1]....
        /*0060*/ 	.word	0x00000120


	//----- nvinfo : EIATTR_CBANK_PARAM_SIZE
	.align		4
.L_83:
        /*0064*/ 	.byte	0x03, 0x19
        /*0066*/ 	.short	0x001c


	//----- nvinfo : EIATTR_PARAM_CBANK
	.align		4
        /*0068*/ 	.byte	0x04, 0x0a
        /*006a*/ 	.short	(.L_85 - .L_84)
	.align		4
.L_84:
        /*006c*/ 	.word	index@(.nv.constant0._Z17scale_kernel_fp16fPK6__halfPS_i)
        /*0070*/ 	.short	0x0380
        /*0072*/ 	.short	0x001c


	//----- nvinfo : EIATTR_SW_WAR
	.align		4
.L_85:
        /*0074*/ 	.byte	0x04, 0x36
        /*0076*/ 	.short	(.L_87 - .L_86)
.L_86:
        /*0078*/ 	.word	0x00000008
.L_87:


//--------------------- .nv.callgraph             --------------------------
	.section	.nv.callgraph,"",@"SHT_CUDA_CALLGRAPH"
	.align	4
	.sectionentsize	8
	.align		4
        /*0000*/ 	.word	0x00000000
	.align		4
        /*0004*/ 	.word	0xffffffff
	.align		4
        /*0008*/ 	.word	0x00000000
	.align		4
        /*000c*/ 	.word	0xfffffffe
	.align		4
        /*0010*/ 	.word	0x00000000
	.align		4
        /*0014*/ 	.word	0xfffffffd
	.align		4
        /*0018*/ 	.word	0x00000000
	.align		4
        /*001c*/ 	.word	0xfffffffc


//--------------------- .text._Z26scaled_add_relu_fused_fp16fPK6__halfS1_PS_i --------------------------
	.section	.text._Z26scaled_add_relu_fused_fp16fPK6__halfS1_PS_i,"ax",@progbits
	.align	128
        .global         _Z26scaled_add_relu_fused_fp16fPK6__halfS1_PS_i
        .type           _Z26scaled_add_relu_fused_fp16fPK6__halfS1_PS_i,@function
        .size           _Z26scaled_add_relu_fused_fp16fPK6__halfS1_PS_i,(.L_x_4 - _Z26scaled_add_relu_fused_fp16fPK6__halfS1_PS_i)
        .other          _Z26scaled_add_relu_fused_fp16fPK6__halfS1_PS_i,@"STO_CUDA_ENTRY STV_DEFAULT"
_Z26scaled_add_relu_fused_fp16fPK6__halfS1_PS_i:
.text._Z26scaled_add_relu_fused_fp16fPK6__halfS1_PS_i:
[----:B------:R-:W-:Y:S01]  /*0000*/  LDC R1, c[0x0][0x37c] ;  /* 0x0000df00ff017b82 */ /* 0x000fe20000000800 */
[----:B------:R-:W0:Y:S07]  /*0010*/  S2R R0, SR_TID.X ;  /* 0x0000000000007919 */ /* 0x000e2e0000002100 */
[----:B------:R-:W0:Y:S01]  /*0020*/  S2UR UR4, SR_CTAID.X ;  /* 0x00000000000479c3 */ /* 0x000e220000002500 */
[----:B------:R-:W1:Y:S07]  /*0030*/  LDCU UR5, c[0x0][0x3a0] ;  /* 0x00007400ff0577ac */ /* 0x000e6e0008000800 */
[----:B------:R-:W0:Y:S02]  /*0040*/  LDC R9, c[0x0][0x360] ;  /* 0x0000d800ff097b82 */ /* 0x000e240000000800 */
[----:B0-----:R-:W-:-:S05]  /*0050*/  IMAD R9, R9, UR4, R0 ;  /* 0x0000000409097c24 */ /* 0x001fca000f8e0200 */
[----:B-1----:R-:W-:-:S13]  /*0060*/  ISETP.GE.AND P0, PT, R9, UR5, PT ;  /* 0x0000000509007c0c */ /* 0x002fda000bf06270 */
[----:B------:R-:W-:Y:S05]  /*0070*/  @P0 EXIT ;  /* 0x000000000000094d */ /* 0x000fea0003800000 */
[----:B------:R-:W0:Y:S01]  /*0080*/  LDC.64 R2, c[0x0][0x388] ;  /* 0x0000e200ff027b82 */ /* 0x000e220000000a00 */
[----:B------:R-:W1:Y:S01]  /*0090*/  LDCU.64 UR4, c[0x0][0x358] ;  /* 0x00006b00ff0477ac */ /* 0x000e620008000a00 */
[----:B------:R-:W2:Y:S06]  /*00a0*/  LDCU UR6, c[0x0][0x380] ;  /* 0x00007000ff0677ac */ /* 0x000eac0008000800 */
[----:B------:R-:W3:Y:S08]  /*00b0*/  LDC.64 R4, c[0x0][0x390] ;  /* 0x0000e400ff047b82 */ /* 0x000ef00000000a00 */
[----:B------:R-:W4:Y:S01]  /*00c0*/  LDC.64 R6, c[0x0][0x398] ;  /* 0x0000e600ff067b82 */ /* 0x000f220000000a00 */
[----:B0-----:R-:W-:-:S06]  /*00d0*/  IMAD.WIDE R2, R9, 0x2, R2 ;  /* 0x0000000209027825 */ /* 0x001fcc00078e0202 */
[----:B-1----:R-:W5:Y:S01]  /*00e0*/  LDG.E.U16 R3, desc[UR4][R2.64] ;  /* 0x0000000402037981 */ /* 0x002f62000c1e1500 */
[----:B---3--:R-:W-:-:S06]  /*00f0*/  IMAD.WIDE R4, R9, 0x2, R4 ;  /* 0x0000000209047825 */ /* 0x008fcc00078e0204 */
[----:B------:R-:W5:Y:S01]  /*0100*/  LDG.E.U16 R4, desc[UR4][R4.64] ;  /* 0x0000000404047981 */ /* 0x000f62000c1e1500 */
[----:B--2---:R-:W-:Y:S01]  /*0110*/  F2FP.F16.F32.PACK_AB R0, RZ, UR6 ;  /* 0x00000006ff007c3e */ /* 0x004fe200080000ff */
[----:B----4-:R-:W-:-:S04]  /*0120*/  IMAD.WIDE R6, R9, 0x2, R6 ;  /* 0x0000000209067825 */ /* 0x010fc800078e0206 */
[----:B-----5:R-:W-:-:S05]  /*0130*/  HFMA2 R0, R0.H0_H0, R3.H0_H0, R4.H0_H0 ;  /* 0x2000000300007231 */ /* 0x020fca0000040804 */
[----:B------:R-:W-:-:S05]  /*0140*/  HMNMX2 R0, R0.H0_H0, RZ.H0_H0, !PT ;  /* 0x200000ff00007240 */ /* 0x000fca0007800800 */
[----:B------:R-:W-:Y:S01]  /*0150*/  STG.E.U16 desc[UR4][R6.64], R0 ;  /* 0x0000000006007986 */ /* 0x000fe2000c101504 */
[----:B------:R-:W-:Y:S05]  /*0160*/  EXIT ;  /* 0x000000000000794d */ /* 0x000fea0003800000 */
.L_x_0:
[----:B------:R-:W-:-:S00]  /*0170*/  BRA `(.L_x_0) ;  /* 0xfffffffc00fc7947 */ /* 0x000fc0000383ffff */
[----:B------:R-:W-:-:S00]  /*0180*/  NOP ;  /* 0x0000000000007918 */ /* 0x000fc00000000000 */
[----:B------:R-:W-:-:S00]  /*0190*/  NOP ;  /* 0x0000000000007918 */ /* 0x000fc00000000000 */
[----:B------:R-:W-:-:S00]  /*01a0*/  NOP ;  /* 0x0000000000007918 */ /* 0x000fc00000000000 */
[----:B------:R-:W-:-:S00]  /*01b0*/  NOP ;  /* 0x0000000000007918 */ /* 0x000fc00000000000 */
[----:B------:R-:W-:-:S00]  /*01c0*/  NOP ;  /* 0x0000000000007918 */ /* 0x000fc00000000000 */
[----:B------:R-:W-:-:S00]  /*01d0*/  NOP ;  /* 0x0000000000007918 */ /* 0x000fc00000000000 */
[----:B------:R-:W-:-:S00]  /*01e0*/  NOP ;  /* 0x0000000000007918 */ /* 0x000fc00000000000 */
[----:B------:R-:W-:-:S00]  /*01f0*/  NOP ;  /* 0x0000000000007918 */ /* 0x000fc00000000000 */
.L_x_4:


//--------------------- .text._Z16relu_kernel_fp16PK6__halfPS_i --------------------------
	.section	.text._Z16relu_kernel_fp16PK6__halfPS_i,"ax",@progbits
	.align	128
        .global         _Z16relu_kernel_fp16PK6__halfPS_i
        .type           _Z16relu_kernel_fp16PK6__halfPS_i,@function
        .size           _Z16relu_kernel_fp16PK6__halfPS_i,(.L_x_5 - _Z16relu_kernel_fp16PK6__halfPS_i)
        .other          _Z16relu_kernel_fp16PK6__halfPS_i,@"STO_CUDA_ENTRY STV_DEFAULT"
_Z16relu_kernel_fp16PK6__halfPS_i:
.text._Z16relu_kernel_fp16PK6__halfPS_i:
        /* <DEDUP_REMOVED lines=9> */
[----:B------:R-:W1:Y:S07]  /*0090*/  LDCU.64 UR4, c[0x0][0x358] ;  /* 0x00006b00ff0477ac */ /* 0x000e6e0008000a00 */
[----:B------:R-:W2:Y:S01]  /*00a0*/  LDC.64 R4, c[0x0][0x388] ;  /* 0x0000e200ff047b82 */ /* 0x000ea20000000a00 */
[----:B0-----:R-:W-:-:S06]  /*00b0*/  IMAD.WIDE R2, R7, 0x2, R2 ;  /* 0x0000000207027825 */ /* 0x001fcc00078e0202 */
[----:B-1----:R-:W3:Y:S01]  /*00c0*/  LDG.E.U16 R2, desc[UR4][R2.64] ;  /* 0x0000000402027981 */ /* 0x002ee2000c1e1500 */
[----:B--2---:R-:W-:Y:S01]  /*00d0*/  IMAD.WIDE R4, R7, 0x2, R4 ;  /* 0x0000000207047825 */ /* 0x004fe200078e0204 */
[----:B---3--:R-:W-:-:S05]  /*00e0*/  HMNMX2 R0, R2.H0_H0, RZ.H0_H0, !PT ;  /* 0x200000ff02007240 */ /* 0x008fca0007800800 */
[----:B------:R-:W-:Y:S01]  /*00f0*/  STG.E.U16 desc[UR4][R4.64], R0 ;  /* 0x0000000004007986 */ /* 0x000fe2000c101504 */
[----:B------:R-:W-:Y:S05]  /*0100*/  EXIT ;  /* 0x000000000000794d */ /* 0x000fea0003800000 */
.L_x_1:
        /* <DEDUP_REMOVED lines=15> */
.L_x_5:


//--------------------- .text._Z15add_kernel_fp16PK6__halfS1_PS_i --------------------------
	.section	.text._Z15add_kernel_fp16PK6__halfS1_PS_i,"ax",@progbits
	.align	128
        .global         _Z15add_kernel_fp16PK6__halfS1_PS_i
        .type           _Z15add_kernel_fp16PK6__halfS1_PS_i,@function
        .size           _Z15add_kernel_fp16PK6__halfS1_PS_i,(.L_x_6 - _Z15add_kernel_fp16PK6__halfS1_PS_i)
        .other          _Z15add_kernel_fp16PK6__halfS1_PS_i,@"STO_CUDA_ENTRY STV_DEFAULT"
_Z15add_kernel_fp16PK6__halfS1_PS_i:
.text._Z15add_kernel_fp16PK6__halfS1_PS_i:
        /* <DEDUP_REMOVED lines=10> */
[----:B------:R-:W2:Y:S08]  /*00a0*/  LDC.64 R4, c[0x0][0x388] ;  /* 0x0000e200ff047b82 */ /* 0x000eb00000000a00 */
[----:B------:R-:W3:Y:S01]  /*00b0*/  LDC.64 R6, c[0x0][0x390] ;  /* 0x0000e400ff067b82 */ /* 0x000ee20000000a00 */
[----:B0-----:R-:W-:-:S06]  /*00c0*/  IMAD.WIDE R2, R9, 0x2, R2 ;  /* 0x0000000209027825 */ /* 0x001fcc00078e0202 */
[----:B-1----:R-:W4:Y:S01]  /*00d0*/  LDG.E.U16 R2, desc[UR4][R2.64] ;  /* 0x0000000402027981 */ /* 0x002f22000c1e1500 */
[----:B--2---:R-:W-:-:S06]  /*00e0*/  IMAD.WIDE R4, R9, 0x2, R4 ;  /* 0x0000000209047825 */ /* 0x004fcc00078e0204 */
[----:B------:R-:W4:Y:S01]  /*00f0*/  LDG.E.U16 R5, desc[UR4][R4.64] ;  /* 0x0000000404057981 */ /* 0x000f22000c1e1500 */
[----:B---3--:R-:W-:-:S04]  /*0100*/  IMAD.WIDE R6, R9, 0x2, R6 ;  /* 0x0000000209067825 */ /* 0x008fc800078e0206 */
[----:B----4-:R-:W-:-:S05]  /*0110*/  HADD2 R5, R2.H0_H0, R5.H0_H0 ;  /* 0x2000000502057230 */ /* 0x010fca0000000800 */
[----:B------:R-:W-:Y:S01]  /*0120*/  STG.E.U16 desc[UR4][R6.64], R5 ;  /* 0x0000000506007986 */ /* 0x000fe2000c101504 */
[----:B------:R-:W-:Y:S05]  /*0130*/  EXIT ;  /* 0x000000000000794d */ /* 0x000fea0003800000 */
.L_x_2:
        /* <DEDUP_REMOVED lines=12> */
.L_x_6:


//--------------------- .text._Z17scale_kernel_fp16fPK6__halfPS_i --------------------------
	.section	.text._Z17scale_kernel_fp16fPK6__halfPS_i,"ax",@progbits
	.align	128
        .global         _Z17scale_kernel_fp16fPK6__halfPS_i
        .type           _Z17scale_kernel_fp16fPK6__halfPS_i,@function
        .size           _Z17scale_kernel_fp16fPK6__halfPS_i,(.L_x_7 - _Z17scale_kernel_fp16fPK6__halfPS_i)
        .other          _Z17scale_kernel_fp16fPK6__halfPS_i,@"STO_CUDA_ENTRY STV_DEFAULT"
_Z17scale_kernel_fp16fPK6__halfPS_i:
.text._Z17scale_kernel_fp16fPK6__halfPS_i:
        /* <DEDUP_REMOVED lines=11> */
[----:B------:R-:W3:Y:S01]  /*00b0*/  LDC.64 R4, c[0x0][0x390] ;  /* 0x0000e400ff047b82 */ /* 0x000ee20000000a00 */
[----:B0-----:R-:W-:-:S06]  /*00c0*/  IMAD.WIDE R2, R7, 0x2, R2 ;  /* 0x0000000207027825 */ /* 0x001fcc00078e0202 */
[----:B-1----:R-:W4:Y:S01]  /*00d0*/  LDG.E.U16 R3, desc[UR4][R2.64] ;  /* 0x0000000402037981 */ /* 0x002f22000c1e1500 */
[----:B--2---:R-:W-:Y:S01]  /*00e0*/  F2FP.F16.F32.PACK_AB R0, RZ, UR6 ;  /* 0x00000006ff007c3e */ /* 0x004fe200080000ff */
[----:B---3--:R-:W-:-:S04]  /*00f0*/  IMAD.WIDE R4, R7, 0x2, R4 ;  /* 0x0000000207047825 */ /* 0x008fc800078e0204 */
[----:B----4-:R-:W-:-:S05]  /*0100*/  HMUL2 R0, R0.H0_H0, R3.H0_H0 ;  /* 0x2000000300007232 */ /* 0x010fca0000000800 */
[----:B------:R-:W-:Y:S01]  /*0110*/  STG.E.U16 desc[UR4][R4.64], R0 ;  /* 0x0000000004007986 */ /* 0x000fe2000c101504 */
[----:B------:R-:W-:Y:S05]  /*0120*/  EXIT ;  /* 0x000000000000794d */ /* 0x000fea0003800000 */
.L_x_3:
        /* <DEDUP_REMOVED lines=13> */
.L_x_7:


//--------------------- .nv.shared.reserved.0     --------------------------
	.section	.nv.shared.reserved.0,"aw",@nobits
	.weak		__nv_reservedSMEM_offset_0_alias
	.size		__nv_reservedSMEM_offset_0_alias, 0, 64
	.other		__nv_reservedSMEM_offset_0_alias,@"STO_CUDA_RESERVED_SHARED STV_DEFAULT"
__nv_reservedSMEM_offset_0_alias:
	.zero		0
	.zero		64


//--------------------- .nv.constant0._Z26scaled_add_relu_fused_fp16fPK6__halfS1_PS_i --------------------------
	.section	.nv.constant0._Z26scaled_add_relu_fused_fp16fPK6__halfS1_PS_i,"a",@progbits
	.sectionflags	@""
	.align	4
.nv.constant0._Z26scaled_add_relu_fused_fp16fPK6__halfS1_PS_i:
	.zero		932


//--------------------- .nv.constant0._Z16relu_kernel_fp16PK6__halfPS_i --------------------------
	.section	.nv.constant0._Z16relu_kernel_fp16PK6__halfPS_i,"a",@progbits
	.sectionflags	@""
	.align	4
.nv.constant0._Z16relu_kernel_fp16PK6__halfPS_i:
	.zero		916


//--------------------- .nv.constant0._Z15add_kernel_fp16PK6__halfS1_PS_i --------------------------
	.section	.nv.constant0._Z15add_kernel_fp16PK6__halfS1_PS_i,"a",@progbits
	.sectionflags	@""
	.align	4
.nv.constant0._Z15add_kernel_fp16PK6__halfS1_PS_i:
	.zero		924


//--------------------- .nv.constant0._Z17scale_kernel_fp16fPK6__halfPS_i --------------------------
	.section	.nv.constant0._Z17scale_kernel_fp16fPK6__halfPS_i,"a",@progbits
	.sectionflags	@""
	.align	4
.nv.constant0._Z17scale_kernel_fp16fPK6__halfPS_i:
	.zero		924


//--------------------- SYMBOLS --------------------------

	.type		.nv.reservedSmem.offset0,@object
	.size		.nv.reservedSmem.offset0,0x4
